//
// Generated by NVIDIA NVVM Compiler
//
// Compiler Build ID: CL-36424714
// Cuda compilation tools, release 13.0, V13.0.88
// Based on NVVM 20.0.0
//

.version 9.0
.target sm_100
.address_size 64

	// .globl	_ZN3cub18CUB_300001_SM_10006detail11EmptyKernelIvEEvv
.global .align 1 .b8 _ZN34_INTERNAL_0a7126e2_4_k_cu_84d9f1834cuda3std3__45__cpo5beginE[1];
.global .align 1 .b8 _ZN34_INTERNAL_0a7126e2_4_k_cu_84d9f1834cuda3std3__45__cpo3endE[1];
.global .align 1 .b8 _ZN34_INTERNAL_0a7126e2_4_k_cu_84d9f1834cuda3std3__45__cpo6cbeginE[1];
.global .align 1 .b8 _ZN34_INTERNAL_0a7126e2_4_k_cu_84d9f1834cuda3std3__45__cpo4cendE[1];
.global .align 1 .b8 _ZN34_INTERNAL_0a7126e2_4_k_cu_84d9f1834cuda3std3__45__cpo6rbeginE[1];
.global .align 1 .b8 _ZN34_INTERNAL_0a7126e2_4_k_cu_84d9f1834cuda3std3__45__cpo4rendE[1];
.global .align 1 .b8 _ZN34_INTERNAL_0a7126e2_4_k_cu_84d9f1834cuda3std3__45__cpo7crbeginE[1];
.global .align 1 .b8 _ZN34_INTERNAL_0a7126e2_4_k_cu_84d9f1834cuda3std3__45__cpo5crendE[1];
.global .align 1 .b8 _ZN34_INTERNAL_0a7126e2_4_k_cu_84d9f1834cuda3std3__436_GLOBAL__N__0a7126e2_4_k_cu_84d9f1836ignoreE[1];
.global .align 1 .b8 _ZN34_INTERNAL_0a7126e2_4_k_cu_84d9f1834cuda3std3__419piecewise_constructE[1];
.global .align 1 .b8 _ZN34_INTERNAL_0a7126e2_4_k_cu_84d9f1834cuda3std3__48in_placeE[1];
.global .align 1 .b8 _ZN34_INTERNAL_0a7126e2_4_k_cu_84d9f1834cuda3std3__420unreachable_sentinelE[1];
.global .align 1 .b8 _ZN34_INTERNAL_0a7126e2_4_k_cu_84d9f1834cuda3std3__47nulloptE[1];
.global .align 1 .b8 _ZN34_INTERNAL_0a7126e2_4_k_cu_84d9f1834cuda3std3__48unexpectE[1];
.global .align 1 .b8 _ZN34_INTERNAL_0a7126e2_4_k_cu_84d9f1834cuda3std6ranges3__45__cpo4swapE[1];
.global .align 1 .b8 _ZN34_INTERNAL_0a7126e2_4_k_cu_84d9f1834cuda3std6ranges3__45__cpo9iter_moveE[1];
.global .align 1 .b8 _ZN34_INTERNAL_0a7126e2_4_k_cu_84d9f1834cuda3std6ranges3__45__cpo5beginE[1];
.global .align 1 .b8 _ZN34_INTERNAL_0a7126e2_4_k_cu_84d9f1834cuda3std6ranges3__45__cpo3endE[1];
.global .align 1 .b8 _ZN34_INTERNAL_0a7126e2_4_k_cu_84d9f1834cuda3std6ranges3__45__cpo6cbeginE[1];
.global .align 1 .b8 _ZN34_INTERNAL_0a7126e2_4_k_cu_84d9f1834cuda3std6ranges3__45__cpo4cendE[1];
.global .align 1 .b8 _ZN34_INTERNAL_0a7126e2_4_k_cu_84d9f1834cuda3std6ranges3__45__cpo7advanceE[1];
.global .align 1 .b8 _ZN34_INTERNAL_0a7126e2_4_k_cu_84d9f1834cuda3std6ranges3__45__cpo9iter_swapE[1];
.global .align 1 .b8 _ZN34_INTERNAL_0a7126e2_4_k_cu_84d9f1834cuda3std6ranges3__45__cpo4nextE[1];
.global .align 1 .b8 _ZN34_INTERNAL_0a7126e2_4_k_cu_84d9f1834cuda3std6ranges3__45__cpo4prevE[1];
.global .align 1 .b8 _ZN34_INTERNAL_0a7126e2_4_k_cu_84d9f1834cuda3std6ranges3__45__cpo4dataE[1];
.global .align 1 .b8 _ZN34_INTERNAL_0a7126e2_4_k_cu_84d9f1834cuda3std6ranges3__45__cpo5cdataE[1];
.global .align 1 .b8 _ZN34_INTERNAL_0a7126e2_4_k_cu_84d9f1834cuda3std6ranges3__45__cpo4sizeE[1];
.global .align 1 .b8 _ZN34_INTERNAL_0a7126e2_4_k_cu_84d9f1834cuda3std6ranges3__45__cpo5ssizeE[1];
.global .align 1 .b8 _ZN34_INTERNAL_0a7126e2_4_k_cu_84d9f1834cuda3std6ranges3__45__cpo8distanceE[1];
.global .align 1 .b8 _ZN34_INTERNAL_0a7126e2_4_k_cu_84d9f1836thrust24THRUST_300001_SM_1000_NS8cuda_cub3parE[1];
.global .align 1 .b8 _ZN34_INTERNAL_0a7126e2_4_k_cu_84d9f1836thrust24THRUST_300001_SM_1000_NS8cuda_cub10par_nosyncE[1];
.global .align 1 .b8 _ZN34_INTERNAL_0a7126e2_4_k_cu_84d9f1836thrust24THRUST_300001_SM_1000_NS6system6detail10sequential3seqE[1];
.global .align 1 .b8 _ZN34_INTERNAL_0a7126e2_4_k_cu_84d9f1836thrust24THRUST_300001_SM_1000_NS12placeholders2_1E[1];
.global .align 1 .b8 _ZN34_INTERNAL_0a7126e2_4_k_cu_84d9f1836thrust24THRUST_300001_SM_1000_NS12placeholders2_2E[1];
.global .align 1 .b8 _ZN34_INTERNAL_0a7126e2_4_k_cu_84d9f1836thrust24THRUST_300001_SM_1000_NS12placeholders2_3E[1];
.global .align 1 .b8 _ZN34_INTERNAL_0a7126e2_4_k_cu_84d9f1836thrust24THRUST_300001_SM_1000_NS12placeholders2_4E[1];
.global .align 1 .b8 _ZN34_INTERNAL_0a7126e2_4_k_cu_84d9f1836thrust24THRUST_300001_SM_1000_NS12placeholders2_5E[1];
.global .align 1 .b8 _ZN34_INTERNAL_0a7126e2_4_k_cu_84d9f1836thrust24THRUST_300001_SM_1000_NS12placeholders2_6E[1];
.global .align 1 .b8 _ZN34_INTERNAL_0a7126e2_4_k_cu_84d9f1836thrust24THRUST_300001_SM_1000_NS12placeholders2_7E[1];
.global .align 1 .b8 _ZN34_INTERNAL_0a7126e2_4_k_cu_84d9f1836thrust24THRUST_300001_SM_1000_NS12placeholders2_8E[1];
.global .align 1 .b8 _ZN34_INTERNAL_0a7126e2_4_k_cu_84d9f1836thrust24THRUST_300001_SM_1000_NS12placeholders2_9E[1];
.global .align 1 .b8 _ZN34_INTERNAL_0a7126e2_4_k_cu_84d9f1836thrust24THRUST_300001_SM_1000_NS12placeholders3_10E[1];
.global .align 1 .b8 _ZN34_INTERNAL_0a7126e2_4_k_cu_84d9f1836thrust24THRUST_300001_SM_1000_NS3seqE[1];

.visible .entry _ZN3cub18CUB_300001_SM_10006detail11EmptyKernelIvEEvv()
{


	ret;

}


// ===== COMPILED SASS (sm_100) =====

	.target	sm_100

	.elftype	@"ET_EXEC"


//--------------------- .note.nv.tkinfo           --------------------------
	.section	.note.nv.tkinfo,"",@"SHT_NOTE"
	.sectionflags	@"SHF_NOTE_NV_TKINFO"
	.tkinfo
        /*0018*/ 	.word	0x00000002
        /*0030*/ 	.string	""
        /*0030*/ 	.string	"ptxas"
        /*0030*/ 	.string	"Cuda compilation tools, release 13.0, V13.0.88"
        /*0030*/ 	.string	"Build cuda_13.0.r13.0/compiler.36424714_0"
        /*0030*/ 	.string	"-arch sm_100 -m 64 "



//--------------------- .note.nv.cuinfo           --------------------------
	.section	.note.nv.cuinfo,"",@"SHT_NOTE"
	.sectionflags	@"SHF_NOTE_NV_CUINFO"
        /*0018*/ 	.short	0x0002
        /*001a*/ 	.short	0x0064
        /*001c*/ 	.short	0x0082
	.zero		2


//--------------------- .nv.info                  --------------------------
	.section	.nv.info,"",@"SHT_CUDA_INFO"
	.align	4


	//----- nvinfo : EIATTR_REGCOUNT
	.align		4
        /*0000*/ 	.byte	0x04, 0x2f
        /*0002*/ 	.short	(.L_44 - .L_43)
	.align		4
.L_43:
        /*0004*/ 	.word	index@(_ZN3cub18CUB_300001_SM_10006detail11EmptyKernelIvEEvv)
        /*0008*/ 	.word	0x00000004


	//----- nvinfo : EIATTR_FRAME_SIZE
	.align		4
.L_44:
        /*000c*/ 	.byte	0x04, 0x11
        /*000e*/ 	.short	(.L_46 - .L_45)
	.align		4
.L_45:
        /*0010*/ 	.word	index@(_ZN3cub18CUB_300001_SM_10006detail11EmptyKernelIvEEvv)
        /*0014*/ 	.word	0x00000000


	//----- nvinfo : EIATTR_MIN_STACK_SIZE
	.align		4
.L_46:
        /*0018*/ 	.byte	0x04, 0x12
        /*001a*/ 	.short	(.L_48 - .L_47)
	.align		4
.L_47:
        /*001c*/ 	.word	index@(_ZN3cub18CUB_300001_SM_10006detail11EmptyKernelIvEEvv)
        /*0020*/ 	.word	0x00000000
.L_48:


//--------------------- .nv.compat                --------------------------
	.section	.nv.compat,"",@"SHT_CUDA_COMPAT_INFO"
	.align	4
        /*0000*/ 	.byte	0x02, 0x09, 0x00, 0x00, 0x02, 0x02, 0x01, 0x00, 0x02, 0x05, 0x05, 0x00, 0x03, 0x07, 0x01, 0x01
        /*0010*/ 	.byte	0x02, 0x03, 0x00, 0x00, 0x02, 0x06, 0x01, 0x00, 0x04, 0x0b, 0x08, 0x00, 0x09, 0x00, 0x00, 0x00
        /*0020*/ 	.byte	0x00, 0x00, 0x00, 0x00


//--------------------- .nv.info._ZN3cub18CUB_300001_SM_10006detail11EmptyKernelIvEEvv --------------------------
	.section	.nv.info._ZN3cub18CUB_300001_SM_10006detail11EmptyKernelIvEEvv,"",@"SHT_CUDA_INFO"
	.sectionflags	@""
	.align	4


	//----- nvinfo : EIATTR_CUDA_API_VERSION
	.align		4
        /*0000*/ 	.byte	0x04, 0x37
        /*0002*/ 	.short	(.L_50 - .L_49)
.L_49:
        /*0004*/ 	.word	0x00000082


	//----- nvinfo : EIATTR_SPARSE_MMA_MASK
	.align		4
.L_50:
        /*0008*/ 	.byte	0x03, 0x50
        /*000a*/ 	.short	0x0000


	//----- nvinfo : EIATTR_MAXREG_COUNT
	.align		4
        /*000c*/ 	.byte	0x03, 0x1b
        /*000e*/ 	.short	0x00ff


	//----- nvinfo : EIATTR_MERCURY_ISA_VERSION
	.align		4
        /*0010*/ 	.byte	0x03, 0x5f
        /*0012*/ 	.short	0x0101


	//----- nvinfo : EIATTR_VRC_CTA_INIT_COUNT
	.align		4
        /*0014*/ 	.byte	0x02, 0x4a
	.zero		1
	.zero		1


	//----- nvinfo : EIATTR_EXIT_INSTR_OFFSETS
	.align		4
        /*0018*/ 	.byte	0x04, 0x1c
        /*001a*/ 	.short	(.L_52 - .L_51)


	//   ....[0]....
.L_51:
        /*001c*/ 	.word	0x00000010


	//----- nvinfo : EIATTR_SW_WAR
	.align		4
.L_52:
        /*0020*/ 	.byte	0x04, 0x36
        /*0022*/ 	.short	(.L_54 - .L_53)
.L_53:
        /*0024*/ 	.word	0x00000008
.L_54:


//--------------------- .nv.callgraph             --------------------------
	.section	.nv.callgraph,"",@"SHT_CUDA_CALLGRAPH"
	.align	4
	.sectionentsize	8
	.align		4
        /*0000*/ 	.word	0x00000000
	.align		4
        /*0004*/ 	.word	0xffffffff
	.align		4
        /*0008*/ 	.word	0x00000000
	.align		4
        /*000c*/ 	.word	0xfffffffe
	.align		4
        /*0010*/ 	.word	0x00000000
	.align		4
        /*0014*/ 	.word	0xfffffffd
	.align		4
        /*0018*/ 	.word	0x00000000
	.align		4
        /*001c*/ 	.word	0xfffffffc


//--------------------- .nv.constant4             --------------------------
	.section	.nv.constant4,"a",@progbits
	.align	8
	.align		8
.nv.constant4:
        /*0000*/ 	.dword	_ZN34_INTERNAL_0a7126e2_4_k_cu_84d9f1834cuda3std3__45__cpo5beginE
	.align		8
        /*0008*/ 	.dword	_ZN34_INTERNAL_0a7126e2_4_k_cu_84d9f1834cuda3std3__45__cpo3endE
	.align		8
        /*0010*/ 	.dword	_ZN34_INTERNAL_0a7126e2_4_k_cu_84d9f1834cuda3std3__45__cpo6cbeginE
	.align		8
        /*0018*/ 	.dword	_ZN34_INTERNAL_0a7126e2_4_k_cu_84d9f1834cuda3std3__45__cpo4cendE
	.align		8
        /*0020*/ 	.dword	_ZN34_INTERNAL_0a7126e2_4_k_cu_84d9f1834cuda3std3__45__cpo6rbeginE
	.align		8
        /*0028*/ 	.dword	_ZN34_INTERNAL_0a7126e2_4_k_cu_84d9f1834cuda3std3__45__cpo4rendE
	.align		8
        /*0030*/ 	.dword	_ZN34_INTERNAL_0a7126e2_4_k_cu_84d9f1834cuda3std3__45__cpo7crbeginE
	.align		8
        /*0038*/ 	.dword	_ZN34_INTERNAL_0a7126e2_4_k_cu_84d9f1834cuda3std3__45__cpo5crendE
	.align		8
        /*0040*/ 	.dword	_ZN34_INTERNAL_0a7126e2_4_k_cu_84d9f1834cuda3std3__436_GLOBAL__N__0a7126e2_4_k_cu_84d9f1836ignoreE
	.align		8
        /*0048*/ 	.dword	_ZN34_INTERNAL_0a7126e2_4_k_cu_84d9f1834cuda3std3__419piecewise_constructE
	.align		8
        /*0050*/ 	.dword	_ZN34_INTERNAL_0a7126e2_4_k_cu_84d9f1834cuda3std3__48in_placeE
	.align		8
        /*0058*/ 	.dword	_ZN34_INTERNAL_0a7126e2_4_k_cu_84d9f1834cuda3std3__420unreachable_sentinelE
	.align		8
        /*0060*/ 	.dword	_ZN34_INTERNAL_0a7126e2_4_k_cu_84d9f1834cuda3std3__47nulloptE
	.align		8
        /*0068*/ 	.dword	_ZN34_INTERNAL_0a7126e2_4_k_cu_84d9f1834cuda3std3__48unexpectE
	.align		8
        /*0070*/ 	.dword	_ZN34_INTERNAL_0a7126e2_4_k_cu_84d9f1834cuda3std6ranges3__45__cpo4swapE
	.align		8
        /*0078*/ 	.dword	_ZN34_INTERNAL_0a7126e2_4_k_cu_84d9f1834cuda3std6ranges3__45__cpo9iter_moveE
	.align		8
        /*0080*/ 	.dword	_ZN34_INTERNAL_0a7126e2_4_k_cu_84d9f1834cuda3std6ranges3__45__cpo5beginE
	.align		8
        /*0088*/ 	.dword	_ZN34_INTERNAL_0a7126e2_4_k_cu_84d9f1834cuda3std6ranges3__45__cpo3endE
	.align		8
        /*0090*/ 	.dword	_ZN34_INTERNAL_0a7126e2_4_k_cu_84d9f1834cuda3std6ranges3__45__cpo6cbeginE
	.align		8
        /*0098*/ 	.dword	_ZN34_INTERNAL_0a7126e2_4_k_cu_84d9f1834cuda3std6ranges3__45__cpo4cendE
	.align		8
        /*00a0*/ 	.dword	_ZN34_INTERNAL_0a7126e2_4_k_cu_84d9f1834cuda3std6ranges3__45__cpo7advanceE
	.align		8
        /*00a8*/ 	.dword	_ZN34_INTERNAL_0a7126e2_4_k_cu_84d9f1834cuda3std6ranges3__45__cpo9iter_swapE
	.align		8
        /*00b0*/ 	.dword	_ZN34_INTERNAL_0a7126e2_4_k_cu_84d9f1834cuda3std6ranges3__45__cpo4nextE
	.align		8
        /*00b8*/ 	.dword	_ZN34_INTERNAL_0a7126e2_4_k_cu_84d9f1834cuda3std6ranges3__45__cpo4prevE
	.align		8
        /*00c0*/ 	.dword	_ZN34_INTERNAL_0a7126e2_4_k_cu_84d9f1834cuda3std6ranges3__45__cpo4dataE
	.align		8
        /*00c8*/ 	.dword	_ZN34_INTERNAL_0a7126e2_4_k_cu_84d9f1834cuda3std6ranges3__45__cpo5cdataE
	.align		8
        /*00d0*/ 	.dword	_ZN34_INTERNAL_0a7126e2_4_k_cu_84d9f1834cuda3std6ranges3__45__cpo4sizeE
	.align		8
        /*00d8*/ 	.dword	_ZN34_INTERNAL_0a7126e2_4_k_cu_84d9f1834cuda3std6ranges3__45__cpo5ssizeE
	.align		8
        /*00e0*/ 	.dword	_ZN34_INTERNAL_0a7126e2_4_k_cu_84d9f1834cuda3std6ranges3__45__cpo8distanceE
	.align		8
        /*00e8*/ 	.dword	_ZN34_INTERNAL_0a7126e2_4_k_cu_84d9f1836thrust24THRUST_300001_SM_1000_NS8cuda_cub3parE
	.align		8
        /*00f0*/ 	.dword	_ZN34_INTERNAL_0a7126e2_4_k_cu_84d9f1836thrust24THRUST_300001_SM_1000_NS8cuda_cub10par_nosyncE
	.align		8
        /*00f8*/ 	.dword	_ZN34_INTERNAL_0a7126e2_4_k_cu_84d9f1836thrust24THRUST_300001_SM_1000_NS6system6detail10sequential3seqE
	.align		8
        /*0100*/ 	.dword	_ZN34_INTERNAL_0a7126e2_4_k_cu_84d9f1836thrust24THRUST_300001_SM_1000_NS12placeholders2_1E
	.align		8
        /*0108*/ 	.dword	_ZN34_INTERNAL_0a7126e2_4_k_cu_84d9f1836thrust24THRUST_300001_SM_1000_NS12placeholders2_2E
	.align		8
        /*0110*/ 	.dword	_ZN34_INTERNAL_0a7126e2_4_k_cu_84d9f1836thrust24THRUST_300001_SM_1000_NS12placeholders2_3E
	.align		8
        /*0118*/ 	.dword	_ZN34_INTERNAL_0a7126e2_4_k_cu_84d9f1836thrust24THRUST_300001_SM_1000_NS12placeholders2_4E
	.align		8
        /*0120*/ 	.dword	_ZN34_INTERNAL_0a7126e2_4_k_cu_84d9f1836thrust24THRUST_300001_SM_1000_NS12placeholders2_5E
	.align		8
        /*0128*/ 	.dword	_ZN34_INTERNAL_0a7126e2_4_k_cu_84d9f1836thrust24THRUST_300001_SM_1000_NS12placeholders2_6E
	.align		8
        /*0130*/ 	.dword	_ZN34_INTERNAL_0a7126e2_4_k_cu_84d9f1836thrust24THRUST_300001_SM_1000_NS12placeholders2_7E
	.align		8
        /*0138*/ 	.dword	_ZN34_INTERNAL_0a7126e2_4_k_cu_84d9f1836thrust24THRUST_300001_SM_1000_NS12placeholders2_8E
	.align		8
        /*0140*/ 	.dword	_ZN34_INTERNAL_0a7126e2_4_k_cu_84d9f1836thrust24THRUST_300001_SM_1000_NS12placeholders2_9E
	.align		8
        /*0148*/ 	.dword	_ZN34_INTERNAL_0a7126e2_4_k_cu_84d9f1836thrust24THRUST_300001_SM_1000_NS12placeholders3_10E
	.align		8
        /*0150*/ 	.dword	_ZN34_INTERNAL_0a7126e2_4_k_cu_84d9f1836thrust24THRUST_300001_SM_1000_NS3seqE


//--------------------- .text._ZN3cub18CUB_300001_SM_10006detail11EmptyKernelIvEEvv --------------------------
	.section	.text._ZN3cub18CUB_300001_SM_10006detail11EmptyKernelIvEEvv,"ax",@progbits
	.align	128
        .global         _ZN3cub18CUB_300001_SM_10006detail11EmptyKernelIvEEvv
        .type           _ZN3cub18CUB_300001_SM_10006detail11EmptyKernelIvEEvv,@function
        .size           _ZN3cub18CUB_300001_SM_10006detail11EmptyKernelIvEEvv,(.L_x_1 - _ZN3cub18CUB_300001_SM_10006detail11EmptyKernelIvEEvv)
        .other          _ZN3cub18CUB_300001_SM_10006detail11EmptyKernelIvEEvv,@"STO_CUDA_ENTRY STV_DEFAULT"
_ZN3cub18CUB_300001_SM_10006detail11EmptyKernelIvEEvv:
.text._ZN3cub18CUB_300001_SM_10006detail11EmptyKernelIvEEvv:
[----:B------:R-:W-:Y:S01]  /*0000*/  LDC R1, c[0x0][0x37c] ;  /* 0x0000df00ff017b82 */ /* 0x000fe20000000800 */
[----:B------:R-:W-:Y:S05]  /*0010*/  EXIT ;  /* 0x000000000000794d */ /* 0x000fea0003800000 */
.L_x_0:
[----:B------:R-:W-:-:S00]  /*0020*/  BRA `(.L_x_0) ;  /* 0xfffffffc00fc7947 */ /* 0x000fc0000383ffff */
[----:B------:R-:W-:-:S00]  /*0030*/  NOP ;  /* 0x0000000000007918 */ /* 0x000fc00000000000 */
        /* <DEDUP_REMOVED lines=12> */
.L_x_1:


//--------------------- .nv.shared.reserved.0     --------------------------
	.section	.nv.shared.reserved.0,"aw",@nobits
	.weak		__nv_reservedSMEM_offset_0_alias
	.size		__nv_reservedSMEM_offset_0_alias, 0, 64
	.other		__nv_reservedSMEM_offset_0_alias,@"STO_CUDA_RESERVED_SHARED STV_DEFAULT"
__nv_reservedSMEM_offset_0_alias:
	.zero		0
	.zero		64


//--------------------- .nv.global                --------------------------
	.section	.nv.global,"aw",@nobits
.nv.global:
	.type		_ZN34_INTERNAL_0a7126e2_4_k_cu_84d9f1836thrust24THRUST_300001_SM_1000_NS3seqE,@object
	.size		_ZN34_INTERNAL_0a7126e2_4_k_cu_84d9f1836thrust24THRUST_300001_SM_1000_NS3seqE,(_ZN34_INTERNAL_0a7126e2_4_k_cu_84d9f1834cuda3std3__48in_placeE - _ZN34_INTERNAL_0a7126e2_4_k_cu_84d9f1836thrust24THRUST_300001_SM_1000_NS3seqE)
_ZN34_INTERNAL_0a7126e2_4_k_cu_84d9f1836thrust24THRUST_300001_SM_1000_NS3seqE:
	.zero		1
	.type		_ZN34_INTERNAL_0a7126e2_4_k_cu_84d9f1834cuda3std3__48in_placeE,@object
	.size		_ZN34_INTERNAL_0a7126e2_4_k_cu_84d9f1834cuda3std3__48in_placeE,(_ZN34_INTERNAL_0a7126e2_4_k_cu_84d9f1834cuda3std6ranges3__45__cpo4sizeE - _ZN34_INTERNAL_0a7126e2_4_k_cu_84d9f1834cuda3std3__48in_placeE)
_ZN34_INTERNAL_0a7126e2_4_k_cu_84d9f1834cuda3std3__48in_placeE:
	.zero		1
	.type		_ZN34_INTERNAL_0a7126e2_4_k_cu_84d9f1834cuda3std6ranges3__45__cpo4sizeE,@object
	.size		_ZN34_INTERNAL_0a7126e2_4_k_cu_84d9f1834cuda3std6ranges3__45__cpo4sizeE,(_ZN34_INTERNAL_0a7126e2_4_k_cu_84d9f1836thrust24THRUST_300001_SM_1000_NS12placeholders2_3E - _ZN34_INTERNAL_0a7126e2_4_k_cu_84d9f1834cuda3std6ranges3__45__cpo4sizeE)
_ZN34_INTERNAL_0a7126e2_4_k_cu_84d9f1834cuda3std6ranges3__45__cpo4sizeE:
	.zero		1
	.type		_ZN34_INTERNAL_0a7126e2_4_k_cu_84d9f1836thrust24THRUST_300001_SM_1000_NS12placeholders2_3E,@object
	.size		_ZN34_INTERNAL_0a7126e2_4_k_cu_84d9f1836thrust24THRUST_300001_SM_1000_NS12placeholders2_3E,(_ZN34_INTERNAL_0a7126e2_4_k_cu_84d9f1834cuda3std3__45__cpo6cbeginE - _ZN34_INTERNAL_0a7126e2_4_k_cu_84d9f1836thrust24THRUST_300001_SM_1000_NS12placeholders2_3E)
_ZN34_INTERNAL_0a7126e2_4_k_cu_84d9f1836thrust24THRUST_300001_SM_1000_NS12placeholders2_3E:
	.zero		1
	.type		_ZN34_INTERNAL_0a7126e2_4_k_cu_84d9f1834cuda3std3__45__cpo6cbeginE,@object
	.size		_ZN34_INTERNAL_0a7126e2_4_k_cu_84d9f1834cuda3std3__45__cpo6cbeginE,(_ZN34_INTERNAL_0a7126e2_4_k_cu_84d9f1834cuda3std6ranges3__45__cpo6cbeginE - _ZN34_INTERNAL_0a7126e2_4_k_cu_84d9f1834cuda3std3__45__cpo6cbeginE)
_ZN34_INTERNAL_0a7126e2_4_k_cu_84d9f1834cuda3std3__45__cpo6cbeginE:
	.zero		1
	.type		_ZN34_INTERNAL_0a7126e2_4_k_cu_84d9f1834cuda3std6ranges3__45__cpo6cbeginE,@object
	.size		_ZN34_INTERNAL_0a7126e2_4_k_cu_84d9f1834cuda3std6ranges3__45__cpo6cbeginE,(_ZN34_INTERNAL_0a7126e2_4_k_cu_84d9f1836thrust24THRUST_300001_SM_1000_NS12placeholders2_7E - _ZN34_INTERNAL_0a7126e2_4_k_cu_84d9f1834cuda3std6ranges3__45__cpo6cbeginE)
_ZN34_INTERNAL_0a7126e2_4_k_cu_84d9f1834cuda3std6ranges3__45__cpo6cbeginE:
	.zero		1
	.type		_ZN34_INTERNAL_0a7126e2_4_k_cu_84d9f1836thrust24THRUST_300001_SM_1000_NS12placeholders2_7E,@object
	.size		_ZN34_INTERNAL_0a7126e2_4_k_cu_84d9f1836thrust24THRUST_300001_SM_1000_NS12placeholders2_7E,(_ZN34_INTERNAL_0a7126e2_4_k_cu_84d9f1834cuda3std3__45__cpo7crbeginE - _ZN34_INTERNAL_0a7126e2_4_k_cu_84d9f1836thrust24THRUST_300001_SM_1000_NS12placeholders2_7E)
_ZN34_INTERNAL_0a7126e2_4_k_cu_84d9f1836thrust24THRUST_300001_SM_1000_NS12placeholders2_7E:
	.zero		1
	.type		_ZN34_INTERNAL_0a7126e2_4_k_cu_84d9f1834cuda3std3__45__cpo7crbeginE,@object
	.size		_ZN34_INTERNAL_0a7126e2_4_k_cu_84d9f1834cuda3std3__45__cpo7crbeginE,(_ZN34_INTERNAL_0a7126e2_4_k_cu_84d9f1834cuda3std6ranges3__45__cpo4nextE - _ZN34_INTERNAL_0a7126e2_4_k_cu_84d9f1834cuda3std3__45__cpo7crbeginE)
_ZN34_INTERNAL_0a7126e2_4_k_cu_84d9f1834cuda3std3__45__cpo7crbeginE:
	.zero		1
	.type		_ZN34_INTERNAL_0a7126e2_4_k_cu_84d9f1834cuda3std6ranges3__45__cpo4nextE,@object
	.size		_ZN34_INTERNAL_0a7126e2_4_k_cu_84d9f1834cuda3std6ranges3__45__cpo4nextE,(_ZN34_INTERNAL_0a7126e2_4_k_cu_84d9f1834cuda3std6ranges3__45__cpo4swapE - _ZN34_INTERNAL_0a7126e2_4_k_cu_84d9f1834cuda3std6ranges3__45__cpo4nextE)
_ZN34_INTERNAL_0a7126e2_4_k_cu_84d9f1834cuda3std6ranges3__45__cpo4nextE:
	.zero		1
	.type		_ZN34_INTERNAL_0a7126e2_4_k_cu_84d9f1834cuda3std6ranges3__45__cpo4swapE,@object
	.size		_ZN34_INTERNAL_0a7126e2_4_k_cu_84d9f1834cuda3std6ranges3__45__cpo4swapE,(_ZN34_INTERNAL_0a7126e2_4_k_cu_84d9f1836thrust24THRUST_300001_SM_1000_NS8cuda_cub10par_nosyncE - _ZN34_INTERNAL_0a7126e2_4_k_cu_84d9f1834cuda3std6ranges3__45__cpo4swapE)
_ZN34_INTERNAL_0a7126e2_4_k_cu_84d9f1834cuda3std6ranges3__45__cpo4swapE:
	.zero		1
	.type		_ZN34_INTERNAL_0a7126e2_4_k_cu_84d9f1836thrust24THRUST_300001_SM_1000_NS8cuda_cub10par_nosyncE,@object
	.size		_ZN34_INTERNAL_0a7126e2_4_k_cu_84d9f1836thrust24THRUST_300001_SM_1000_NS8cuda_cub10par_nosyncE,(_ZN34_INTERNAL_0a7126e2_4_k_cu_84d9f1836thrust24THRUST_300001_SM_1000_NS12placeholders2_9E - _ZN34_INTERNAL_0a7126e2_4_k_cu_84d9f1836thrust24THRUST_300001_SM_1000_NS8cuda_cub10par_nosyncE)
_ZN34_INTERNAL_0a7126e2_4_k_cu_84d9f1836thrust24THRUST_300001_SM_1000_NS8cuda_cub10par_nosyncE:
	.zero		1
	.type		_ZN34_INTERNAL_0a7126e2_4_k_cu_84d9f1836thrust24THRUST_300001_SM_1000_NS12placeholders2_9E,@object
	.size		_ZN34_INTERNAL_0a7126e2_4_k_cu_84d9f1836thrust24THRUST_300001_SM_1000_NS12placeholders2_9E,(_ZN34_INTERNAL_0a7126e2_4_k_cu_84d9f1834cuda3std3__436_GLOBAL__N__0a7126e2_4_k_cu_84d9f1836ignoreE - _ZN34_INTERNAL_0a7126e2_4_k_cu_84d9f1836thrust24THRUST_300001_SM_1000_NS12placeholders2_9E)
_ZN34_INTERNAL_0a7126e2_4_k_cu_84d9f1836thrust24THRUST_300001_SM_1000_NS12placeholders2_9E:
	.zero		1
	.type		_ZN34_INTERNAL_0a7126e2_4_k_cu_84d9f1834cuda3std3__436_GLOBAL__N__0a7126e2_4_k_cu_84d9f1836ignoreE,@object
	.size		_ZN34_INTERNAL_0a7126e2_4_k_cu_84d9f1834cuda3std3__436_GLOBAL__N__0a7126e2_4_k_cu_84d9f1836ignoreE,(_ZN34_INTERNAL_0a7126e2_4_k_cu_84d9f1834cuda3std6ranges3__45__cpo4dataE - _ZN34_INTERNAL_0a7126e2_4_k_cu_84d9f1834cuda3std3__436_GLOBAL__N__0a7126e2_4_k_cu_84d9f1836ignoreE)
_ZN34_INTERNAL_0a7126e2_4_k_cu_84d9f1834cuda3std3__436_GLOBAL__N__0a7126e2_4_k_cu_84d9f1836ignoreE:
	.zero		1
	.type		_ZN34_INTERNAL_0a7126e2_4_k_cu_84d9f1834cuda3std6ranges3__45__cpo4dataE,@object
	.size		_ZN34_INTERNAL_0a7126e2_4_k_cu_84d9f1834cuda3std6ranges3__45__cpo4dataE,(_ZN34_INTERNAL_0a7126e2_4_k_cu_84d9f1836thrust24THRUST_300001_SM_1000_NS12placeholders2_1E - _ZN34_INTERNAL_0a7126e2_4_k_cu_84d9f1834cuda3std6ranges3__45__cpo4dataE)
_ZN34_INTERNAL_0a7126e2_4_k_cu_84d9f1834cuda3std6ranges3__45__cpo4dataE:
	.zero		1
	.type		_ZN34_INTERNAL_0a7126e2_4_k_cu_84d9f1836thrust24THRUST_300001_SM_1000_NS12placeholders2_1E,@object
	.size		_ZN34_INTERNAL_0a7126e2_4_k_cu_84d9f1836thrust24THRUST_300001_SM_1000_NS12placeholders2_1E,(_ZN34_INTERNAL_0a7126e2_4_k_cu_84d9f1834cuda3std3__45__cpo5beginE - _ZN34_INTERNAL_0a7126e2_4_k_cu_84d9f1836thrust24THRUST_300001_SM_1000_NS12placeholders2_1E)
_ZN34_INTERNAL_0a7126e2_4_k_cu_84d9f1836thrust24THRUST_300001_SM_1000_NS12placeholders2_1E:
	.zero		1
	.type		_ZN34_INTERNAL_0a7126e2_4_k_cu_84d9f1834cuda3std3__45__cpo5beginE,@object
	.size		_ZN34_INTERNAL_0a7126e2_4_k_cu_84d9f1834cuda3std3__45__cpo5beginE,(_ZN34_INTERNAL_0a7126e2_4_k_cu_84d9f1834cuda3std6ranges3__45__cpo5beginE - _ZN34_INTERNAL_0a7126e2_4_k_cu_84d9f1834cuda3std3__45__cpo5beginE)
_ZN34_INTERNAL_0a7126e2_4_k_cu_84d9f1834cuda3std3__45__cpo5beginE:
	.zero		1
	.type		_ZN34_INTERNAL_0a7126e2_4_k_cu_84d9f1834cuda3std6ranges3__45__cpo5beginE,@object
	.size		_ZN34_INTERNAL_0a7126e2_4_k_cu_84d9f1834cuda3std6ranges3__45__cpo5beginE,(_ZN34_INTERNAL_0a7126e2_4_k_cu_84d9f1836thrust24THRUST_300001_SM_1000_NS12placeholders2_5E - _ZN34_INTERNAL_0a7126e2_4_k_cu_84d9f1834cuda3std6ranges3__45__cpo5beginE)
_ZN34_INTERNAL_0a7126e2_4_k_cu_84d9f1834cuda3std6ranges3__45__cpo5beginE:
	.zero		1
	.type		_ZN34_INTERNAL_0a7126e2_4_k_cu_84d9f1836thrust24THRUST_300001_SM_1000_NS12placeholders2_5E,@object
	.size		_ZN34_INTERNAL_0a7126e2_4_k_cu_84d9f1836thrust24THRUST_300001_SM_1000_NS12placeholders2_5E,(_ZN34_INTERNAL_0a7126e2_4_k_cu_84d9f1834cuda3std3__45__cpo6rbeginE - _ZN34_INTERNAL_0a7126e2_4_k_cu_84d9f1836thrust24THRUST_300001_SM_1000_NS12placeholders2_5E)
_ZN34_INTERNAL_0a7126e2_4_k_cu_84d9f1836thrust24THRUST_300001_SM_1000_NS12placeholders2_5E:
	.zero		1
	.type		_ZN34_INTERNAL_0a7126e2_4_k_cu_84d9f1834cuda3std3__45__cpo6rbeginE,@object
	.size		_ZN34_INTERNAL_0a7126e2_4_k_cu_84d9f1834cuda3std3__45__cpo6rbeginE,(_ZN34_INTERNAL_0a7126e2_4_k_cu_84d9f1834cuda3std6ranges3__45__cpo7advanceE - _ZN34_INTERNAL_0a7126e2_4_k_cu_84d9f1834cuda3std3__45__cpo6rbeginE)
_ZN34_INTERNAL_0a7126e2_4_k_cu_84d9f1834cuda3std3__45__cpo6rbeginE:
	.zero		1
	.type		_ZN34_INTERNAL_0a7126e2_4_k_cu_84d9f1834cuda3std6ranges3__45__cpo7advanceE,@object
	.size		_ZN34_INTERNAL_0a7126e2_4_k_cu_84d9f1834cuda3std6ranges3__45__cpo7advanceE,(_ZN34_INTERNAL_0a7126e2_4_k_cu_84d9f1834cuda3std3__47nulloptE - _ZN34_INTERNAL_0a7126e2_4_k_cu_84d9f1834cuda3std6ranges3__45__cpo7advanceE)
_ZN34_INTERNAL_0a7126e2_4_k_cu_84d9f1834cuda3std6ranges3__45__cpo7advanceE:
	.zero		1
	.type		_ZN34_INTERNAL_0a7126e2_4_k_cu_84d9f1834cuda3std3__47nulloptE,@object
	.size		_ZN34_INTERNAL_0a7126e2_4_k_cu_84d9f1834cuda3std3__47nulloptE,(_ZN34_INTERNAL_0a7126e2_4_k_cu_84d9f1834cuda3std6ranges3__45__cpo8distanceE - _ZN34_INTERNAL_0a7126e2_4_k_cu_84d9f1834cuda3std3__47nulloptE)
_ZN34_INTERNAL_0a7126e2_4_k_cu_84d9f1834cuda3std3__47nulloptE:
	.zero		1
	.type		_ZN34_INTERNAL_0a7126e2_4_k_cu_84d9f1834cuda3std6ranges3__45__cpo8distanceE,@object
	.size		_ZN34_INTERNAL_0a7126e2_4_k_cu_84d9f1834cuda3std6ranges3__45__cpo8distanceE,(_ZN34_INTERNAL_0a7126e2_4_k_cu_84d9f1836thrust24THRUST_300001_SM_1000_NS12placeholders3_10E - _ZN34_INTERNAL_0a7126e2_4_k_cu_84d9f1834cuda3std6ranges3__45__cpo8distanceE)
_ZN34_INTERNAL_0a7126e2_4_k_cu_84d9f1834cuda3std6ranges3__45__cpo8distanceE:
	.zero		1
	.type		_ZN34_INTERNAL_0a7126e2_4_k_cu_84d9f1836thrust24THRUST_300001_SM_1000_NS12placeholders3_10E,@object
	.size		_ZN34_INTERNAL_0a7126e2_4_k_cu_84d9f1836thrust24THRUST_300001_SM_1000_NS12placeholders3_10E,(_ZN34_INTERNAL_0a7126e2_4_k_cu_84d9f1834cuda3std3__419piecewise_constructE - _ZN34_INTERNAL_0a7126e2_4_k_cu_84d9f1836thrust24THRUST_300001_SM_1000_NS12placeholders3_10E)
_ZN34_INTERNAL_0a7126e2_4_k_cu_84d9f1836thrust24THRUST_300001_SM_1000_NS12placeholders3_10E:
	.zero		1
	.type		_ZN34_INTERNAL_0a7126e2_4_k_cu_84d9f1834cuda3std3__419piecewise_constructE,@object
	.size		_ZN34_INTERNAL_0a7126e2_4_k_cu_84d9f1834cuda3std3__419piecewise_constructE,(_ZN34_INTERNAL_0a7126e2_4_k_cu_84d9f1834cuda3std6ranges3__45__cpo5cdataE - _ZN34_INTERNAL_0a7126e2_4_k_cu_84d9f1834cuda3std3__419piecewise_constructE)
_ZN34_INTERNAL_0a7126e2_4_k_cu_84d9f1834cuda3std3__419piecewise_constructE:
	.zero		1
	.type		_ZN34_INTERNAL_0a7126e2_4_k_cu_84d9f1834cuda3std6ranges3__45__cpo5cdataE,@object
	.size		_ZN34_INTERNAL_0a7126e2_4_k_cu_84d9f1834cuda3std6ranges3__45__cpo5cdataE,(_ZN34_INTERNAL_0a7126e2_4_k_cu_84d9f1836thrust24THRUST_300001_SM_1000_NS12placeholders2_2E - _ZN34_INTERNAL_0a7126e2_4_k_cu_84d9f1834cuda3std6ranges3__45__cpo5cdataE)
_ZN34_INTERNAL_0a7126e2_4_k_cu_84d9f1834cuda3std6ranges3__45__cpo5cdataE:
	.zero		1
	.type		_ZN34_INTERNAL_0a7126e2_4_k_cu_84d9f1836thrust24THRUST_300001_SM_1000_NS12placeholders2_2E,@object
	.size		_ZN34_INTERNAL_0a7126e2_4_k_cu_84d9f1836thrust24THRUST_300001_SM_1000_NS12placeholders2_2E,(_ZN34_INTERNAL_0a7126e2_4_k_cu_84d9f1834cuda3std3__45__cpo3endE - _ZN34_INTERNAL_0a7126e2_4_k_cu_84d9f1836thrust24THRUST_300001_SM_1000_NS12placeholders2_2E)
_ZN34_INTERNAL_0a7126e2_4_k_cu_84d9f1836thrust24THRUST_300001_SM_1000_NS12placeholders2_2E:
	.zero		1
	.type		_ZN34_INTERNAL_0a7126e2_4_k_cu_84d9f1834cuda3std3__45__cpo3endE,@object
	.size		_ZN34_INTERNAL_0a7126e2_4_k_cu_84d9f1834cuda3std3__45__cpo3endE,(_ZN34_INTERNAL_0a7126e2_4_k_cu_84d9f1834cuda3std6ranges3__45__cpo3endE - _ZN34_INTERNAL_0a7126e2_4_k_cu_84d9f1834cuda3std3__45__cpo3endE)
_ZN34_INTERNAL_0a7126e2_4_k_cu_84d9f1834cuda3std3__45__cpo3endE:
	.zero		1
	.type		_ZN34_INTERNAL_0a7126e2_4_k_cu_84d9f1834cuda3std6ranges3__45__cpo3endE,@object
	.size		_ZN34_INTERNAL_0a7126e2_4_k_cu_84d9f1834cuda3std6ranges3__45__cpo3endE,(_ZN34_INTERNAL_0a7126e2_4_k_cu_84d9f1836thrust24THRUST_300001_SM_1000_NS12placeholders2_6E - _ZN34_INTERNAL_0a7126e2_4_k_cu_84d9f1834cuda3std6ranges3__45__cpo3endE)
_ZN34_INTERNAL_0a7126e2_4_k_cu_84d9f1834cuda3std6ranges3__45__cpo3endE:
	.zero		1
	.type		_ZN34_INTERNAL_0a7126e2_4_k_cu_84d9f1836thrust24THRUST_300001_SM_1000_NS12placeholders2_6E,@object
	.size		_ZN34_INTERNAL_0a7126e2_4_k_cu_84d9f1836thrust24THRUST_300001_SM_1000_NS12placeholders2_6E,(_ZN34_INTERNAL_0a7126e2_4_k_cu_84d9f1834cuda3std3__45__cpo4rendE - _ZN34_INTERNAL_0a7126e2_4_k_cu_84d9f1836thrust24THRUST_300001_SM_1000_NS12placeholders2_6E)
_ZN34_INTERNAL_0a7126e2_4_k_cu_84d9f1836thrust24THRUST_300001_SM_1000_NS12placeholders2_6E:
	.zero		1
	.type		_ZN34_INTERNAL_0a7126e2_4_k_cu_84d9f1834cuda3std3__45__cpo4rendE,@object
	.size		_ZN34_INTERNAL_0a7126e2_4_k_cu_84d9f1834cuda3std3__45__cpo4rendE,(_ZN34_INTERNAL_0a7126e2_4_k_cu_84d9f1834cuda3std6ranges3__45__cpo9iter_swapE - _ZN34_INTERNAL_0a7126e2_4_k_cu_84d9f1834cuda3std3__45__cpo4rendE)
_ZN34_INTERNAL_0a7126e2_4_k_cu_84d9f1834cuda3std3__45__cpo4rendE:
	.zero		1
	.type		_ZN34_INTERNAL_0a7126e2_4_k_cu_84d9f1834cuda3std6ranges3__45__cpo9iter_swapE,@object
	.size		_ZN34_INTERNAL_0a7126e2_4_k_cu_84d9f1834cuda3std6ranges3__45__cpo9iter_swapE,(_ZN34_INTERNAL_0a7126e2_4_k_cu_84d9f1834cuda3std3__48unexpectE - _ZN34_INTERNAL_0a7126e2_4_k_cu_84d9f1834cuda3std6ranges3__45__cpo9iter_swapE)
_ZN34_INTERNAL_0a7126e2_4_k_cu_84d9f1834cuda3std6ranges3__45__cpo9iter_swapE:
	.zero		1
	.type		_ZN34_INTERNAL_0a7126e2_4_k_cu_84d9f1834cuda3std3__48unexpectE,@object
	.size		_ZN34_INTERNAL_0a7126e2_4_k_cu_84d9f1834cuda3std3__48unexpectE,(_ZN34_INTERNAL_0a7126e2_4_k_cu_84d9f1836thrust24THRUST_300001_SM_1000_NS8cuda_cub3parE - _ZN34_INTERNAL_0a7126e2_4_k_cu_84d9f1834cuda3std3__48unexpectE)
_ZN34_INTERNAL_0a7126e2_4_k_cu_84d9f1834cuda3std3__48unexpectE:
	.zero		1
	.type		_ZN34_INTERNAL_0a7126e2_4_k_cu_84d9f1836thrust24THRUST_300001_SM_1000_NS8cuda_cub3parE,@object
	.size		_ZN34_INTERNAL_0a7126e2_4_k_cu_84d9f1836thrust24THRUST_300001_SM_1000_NS8cuda_cub3parE,(_ZN34_INTERNAL_0a7126e2_4_k_cu_84d9f1836thrust24THRUST_300001_SM_1000_NS12placeholders2_4E - _ZN34_INTERNAL_0a7126e2_4_k_cu_84d9f1836thrust24THRUST_300001_SM_1000_NS8cuda_cub3parE)
_ZN34_INTERNAL_0a7126e2_4_k_cu_84d9f1836thrust24THRUST_300001_SM_1000_NS8cuda_cub3parE:
	.zero		1
	.type		_ZN34_INTERNAL_0a7126e2_4_k_cu_84d9f1836thrust24THRUST_300001_SM_1000_NS12placeholders2_4E,@object
	.size		_ZN34_INTERNAL_0a7126e2_4_k_cu_84d9f1836thrust24THRUST_300001_SM_1000_NS12placeholders2_4E,(_ZN34_INTERNAL_0a7126e2_4_k_cu_84d9f1834cuda3std3__45__cpo4cendE - _ZN34_INTERNAL_0a7126e2_4_k_cu_84d9f1836thrust24THRUST_300001_SM_1000_NS12placeholders2_4E)
_ZN34_INTERNAL_0a7126e2_4_k_cu_84d9f1836thrust24THRUST_300001_SM_1000_NS12placeholders2_4E:
	.zero		1
	.type		_ZN34_INTERNAL_0a7126e2_4_k_cu_84d9f1834cuda3std3__45__cpo4cendE,@object
	.size		_ZN34_INTERNAL_0a7126e2_4_k_cu_84d9f1834cuda3std3__45__cpo4cendE,(_ZN34_INTERNAL_0a7126e2_4_k_cu_84d9f1834cuda3std6ranges3__45__cpo4cendE - _ZN34_INTERNAL_0a7126e2_4_k_cu_84d9f1834cuda3std3__45__cpo4cendE)
_ZN34_INTERNAL_0a7126e2_4_k_cu_84d9f1834cuda3std3__45__cpo4cendE:
	.zero		1
	.type		_ZN34_INTERNAL_0a7126e2_4_k_cu_84d9f1834cuda3std6ranges3__45__cpo4cendE,@object
	.size		_ZN34_INTERNAL_0a7126e2_4_k_cu_84d9f1834cuda3std6ranges3__45__cpo4cendE,(_ZN34_INTERNAL_0a7126e2_4_k_cu_84d9f1834cuda3std3__420unreachable_sentinelE - _ZN34_INTERNAL_0a7126e2_4_k_cu_84d9f1834cuda3std6ranges3__45__cpo4cendE)
_ZN34_INTERNAL_0a7126e2_4_k_cu_84d9f1834cuda3std6ranges3__45__cpo4cendE:
	.zero		1
	.type		_ZN34_INTERNAL_0a7126e2_4_k_cu_84d9f1834cuda3std3__420unreachable_sentinelE,@object
	.size		_ZN34_INTERNAL_0a7126e2_4_k_cu_84d9f1834cuda3std3__420unreachable_sentinelE,(_ZN34_INTERNAL_0a7126e2_4_k_cu_84d9f1834cuda3std6ranges3__45__cpo5ssizeE - _ZN34_INTERNAL_0a7126e2_4_k_cu_84d9f1834cuda3std3__420unreachable_sentinelE)
_ZN34_INTERNAL_0a7126e2_4_k_cu_84d9f1834cuda3std3__420unreachable_sentinelE:
	.zero		1
	.type		_ZN34_INTERNAL_0a7126e2_4_k_cu_84d9f1834cuda3std6ranges3__45__cpo5ssizeE,@object
	.size		_ZN34_INTERNAL_0a7126e2_4_k_cu_84d9f1834cuda3std6ranges3__45__cpo5ssizeE,(_ZN34_INTERNAL_0a7126e2_4_k_cu_84d9f1836thrust24THRUST_300001_SM_1000_NS12placeholders2_8E - _ZN34_INTERNAL_0a7126e2_4_k_cu_84d9f1834cuda3std6ranges3__45__cpo5ssizeE)
_ZN34_INTERNAL_0a7126e2_4_k_cu_84d9f1834cuda3std6ranges3__45__cpo5ssizeE:
	.zero		1
	.type		_ZN34_INTERNAL_0a7126e2_4_k_cu_84d9f1836thrust24THRUST_300001_SM_1000_NS12placeholders2_8E,@object
	.size		_ZN34_INTERNAL_0a7126e2_4_k_cu_84d9f1836thrust24THRUST_300001_SM_1000_NS12placeholders2_8E,(_ZN34_INTERNAL_0a7126e2_4_k_cu_84d9f1834cuda3std3__45__cpo5crendE - _ZN34_INTERNAL_0a7126e2_4_k_cu_84d9f1836thrust24THRUST_300001_SM_1000_NS12placeholders2_8E)
_ZN34_INTERNAL_0a7126e2_4_k_cu_84d9f1836thrust24THRUST_300001_SM_1000_NS12placeholders2_8E:
	.zero		1
	.type		_ZN34_INTERNAL_0a7126e2_4_k_cu_84d9f1834cuda3std3__45__cpo5crendE,@object
	.size		_ZN34_INTERNAL_0a7126e2_4_k_cu_84d9f1834cuda3std3__45__cpo5crendE,(_ZN34_INTERNAL_0a7126e2_4_k_cu_84d9f1834cuda3std6ranges3__45__cpo4prevE - _ZN34_INTERNAL_0a7126e2_4_k_cu_84d9f1834cuda3std3__45__cpo5crendE)
_ZN34_INTERNAL_0a7126e2_4_k_cu_84d9f1834cuda3std3__45__cpo5crendE:
	.zero		1
	.type		_ZN34_INTERNAL_0a7126e2_4_k_cu_84d9f1834cuda3std6ranges3__45__cpo4prevE,@object
	.size		_ZN34_INTERNAL_0a7126e2_4_k_cu_84d9f1834cuda3std6ranges3__45__cpo4prevE,(_ZN34_INTERNAL_0a7126e2_4_k_cu_84d9f1834cuda3std6ranges3__45__cpo9iter_moveE - _ZN34_INTERNAL_0a7126e2_4_k_cu_84d9f1834cuda3std6ranges3__45__cpo4prevE)
_ZN34_INTERNAL_0a7126e2_4_k_cu_84d9f1834cuda3std6ranges3__45__cpo4prevE:
	.zero		1
	.type		_ZN34_INTERNAL_0a7126e2_4_k_cu_84d9f1834cuda3std6ranges3__45__cpo9iter_moveE,@object
	.size		_ZN34_INTERNAL_0a7126e2_4_k_cu_84d9f1834cuda3std6ranges3__45__cpo9iter_moveE,(_ZN34_INTERNAL_0a7126e2_4_k_cu_84d9f1836thrust24THRUST_300001_SM_1000_NS6system6detail10sequential3seqE - _ZN34_INTERNAL_0a7126e2_4_k_cu_84d9f1834cuda3std6ranges3__45__cpo9iter_moveE)
_ZN34_INTERNAL_0a7126e2_4_k_cu_84d9f1834cuda3std6ranges3__45__cpo9iter_moveE:
	.zero		1
	.type		_ZN34_INTERNAL_0a7126e2_4_k_cu_84d9f1836thrust24THRUST_300001_SM_1000_NS6system6detail10sequential3seqE,@object
	.size		_ZN34_INTERNAL_0a7126e2_4_k_cu_84d9f1836thrust24THRUST_300001_SM_1000_NS6system6detail10sequential3seqE,(.L_31 - _ZN34_INTERNAL_0a7126e2_4_k_cu_84d9f1836thrust24THRUST_300001_SM_1000_NS6system6detail10sequential3seqE)
_ZN34_INTERNAL_0a7126e2_4_k_cu_84d9f1836thrust24THRUST_300001_SM_1000_NS6system6detail10sequential3seqE:
	.zero		1
.L_31:


//--------------------- .nv.constant0._ZN3cub18CUB_300001_SM_10006detail11EmptyKernelIvEEvv --------------------------
	.section	.nv.constant0._ZN3cub18CUB_300001_SM_10006detail11EmptyKernelIvEEvv,"a",@progbits
	.sectionflags	@""
	.align	4
.nv.constant0._ZN3cub18CUB_300001_SM_10006detail11EmptyKernelIvEEvv:
	.zero		896


//--------------------- SYMBOLS --------------------------

	.type		.nv.reservedSmem.offset0,@object
	.size		.nv.reservedSmem.offset0,0x4
